//
// Generated by NVIDIA NVVM Compiler
//
// Compiler Build ID: CL-36424714
// Cuda compilation tools, release 13.0, V13.0.88
// Based on NVVM 20.0.0
//

.version 9.0
.target sm_100
.address_size 64

	// .globl	add

.visible .entry add(
	.param .u64 .ptr .align 1 add_param_0,
	.param .u64 .ptr .align 1 add_param_1,
	.param .u64 .ptr .align 1 add_param_2,
	.param .u32 add_param_3,
	.param .u32 add_param_4,
	.param .u32 add_param_5,
	.param .u32 add_param_6,
	.param .u32 add_param_7,
	.param .u32 add_param_8,
	.param .u32 add_param_9,
	.param .u32 add_param_10,
	.param .u32 add_param_11
)
{
	.reg .pred 	%p<22>;
	.reg .b32 	%r<39>;
	.reg .b32 	%f<34>;
	.reg .b64 	%rd<31>;
	.reg .b64 	%fd<3>;

	ld.param.u64 	%rd9, [add_param_0];
	ld.param.u64 	%rd10, [add_param_1];
	ld.param.u64 	%rd11, [add_param_2];
	ld.param.u32 	%r4, [add_param_3];
	ld.param.u32 	%r5, [add_param_4];
	ld.param.u32 	%r6, [add_param_5];
	ld.param.u32 	%r7, [add_param_6];
	ld.param.u32 	%r8, [add_param_7];
	ld.param.u32 	%r9, [add_param_8];
	ld.param.u32 	%r10, [add_param_9];
	ld.param.u32 	%r11, [add_param_10];
	ld.param.u32 	%r12, [add_param_11];
	cvta.to.global.u64 	%rd1, %rd10;
	cvta.to.global.u64 	%rd2, %rd11;
	cvta.to.global.u64 	%rd3, %rd9;
	mov.u32 	%r13, %ctaid.x;
	mov.u32 	%r14, %ntid.x;
	mov.u32 	%r15, %tid.x;
	mad.lo.s32 	%r1, %r13, %r14, %r15;
	mov.u32 	%r16, %ctaid.y;
	mov.u32 	%r17, %ntid.y;
	mov.u32 	%r18, %tid.y;
	mad.lo.s32 	%r2, %r16, %r17, %r18;
	setp.eq.s32 	%p1, %r12, 3;
	@%p1 bra 	$L__BB0_13;
	setp.eq.s32 	%p2, %r12, 2;
	@%p2 bra 	$L__BB0_11;
	setp.ne.s32 	%p3, %r12, 1;
	@%p3 bra 	$L__BB0_17;
	add.s32 	%r3, %r4, %r1;
	add.s32 	%r29, %r5, %r2;
	cvt.s64.s32 	%rd4, %r29;
	or.b32  	%r30, %r5, %r4;
	setp.ne.s32 	%p11, %r30, 0;
	setp.ge.s32 	%p12, %r3, %r10;
	setp.ge.s32 	%p13, %r29, %r11;
	or.pred  	%p14, %p12, %p13;
	mul.lo.s32 	%r31, %r10, %r6;
	mul.lo.s32 	%r32, %r31, %r11;
	cvt.s64.s32 	%rd21, %r32;
	mul.wide.s32 	%rd22, %r11, %r3;
	add.s64 	%rd23, %rd21, %rd4;
	add.s64 	%rd5, %rd23, %rd22;
	shl.b64 	%rd24, %rd5, 2;
	add.s64 	%rd6, %rd1, %rd24;
	or.pred  	%p15, %p14, %p11;
	@%p15 bra 	$L__BB0_5;
	mov.b32 	%r33, 0;
	st.global.u32 	[%rd6], %r33;
$L__BB0_5:
	cvt.u32.u64 	%r34, %rd4;
	setp.ge.s32 	%p16, %r34, %r11;
	setp.ge.s32 	%p17, %r3, %r10;
	or.pred  	%p18, %p17, %p16;
	@%p18 bra 	$L__BB0_17;
	rem.s32 	%r35, %r1, %r7;
	setp.ne.s32 	%p19, %r35, 0;
	@%p19 bra 	$L__BB0_17;
	rem.s32 	%r36, %r2, %r7;
	setp.ne.s32 	%p20, %r36, 0;
	@%p20 bra 	$L__BB0_17;
	mul.wide.s32 	%rd26, %r9, %r3;
	add.s64 	%rd27, %rd26, %rd4;
	shl.b64 	%rd28, %rd27, 3;
	add.s64 	%rd7, %rd3, %rd28;
	ld.global.f32 	%f32, [%rd7];
	cvt.f64.f32 	%fd2, %f32;
	setp.geu.f64 	%p21, %fd2, 0d3DDB7CDFD9D7BDBB;
	@%p21 bra 	$L__BB0_10;
	mov.b32 	%r37, 0;
	st.global.u32 	[%rd7], %r37;
	mov.f32 	%f32, 0f00000000;
$L__BB0_10:
	mul.lo.s32 	%r38, %r9, %r8;
	cvt.rn.f32.s32 	%f24, %r38;
	div.rn.f32 	%f25, %f32, %f24;
	add.s64 	%rd30, %rd2, %rd24;
	ld.global.f32 	%f26, [%rd30];
	sub.f32 	%f27, %f25, %f26;
	ld.global.f32 	%f28, [%rd6];
	add.f32 	%f29, %f28, %f27;
	sub.f32 	%f30, %f29, %f28;
	sub.f32 	%f31, %f30, %f27;
	st.global.f32 	[%rd30], %f31;
	st.global.f32 	[%rd6], %f29;
	bra.uni 	$L__BB0_17;
$L__BB0_11:
	setp.ge.s32 	%p8, %r1, %r10;
	setp.ge.s32 	%p9, %r2, %r11;
	or.pred  	%p10, %p8, %p9;
	@%p10 bra 	$L__BB0_17;
	mad.lo.s32 	%r25, %r9, %r1, %r2;
	shl.b32 	%r26, %r25, 1;
	mul.wide.s32 	%rd16, %r26, 4;
	add.s64 	%rd17, %rd3, %rd16;
	ld.global.f32 	%f14, [%rd17];
	mul.lo.s32 	%r27, %r9, %r8;
	cvt.rn.f32.s32 	%f15, %r27;
	div.rn.f32 	%f16, %f14, %f15;
	mad.lo.s32 	%r28, %r11, %r1, %r2;
	mul.wide.s32 	%rd18, %r28, 4;
	add.s64 	%rd19, %rd2, %rd18;
	ld.global.f32 	%f17, [%rd19];
	sub.f32 	%f18, %f16, %f17;
	add.s64 	%rd20, %rd1, %rd18;
	ld.global.f32 	%f19, [%rd20];
	add.f32 	%f20, %f19, %f18;
	sub.f32 	%f21, %f20, %f19;
	sub.f32 	%f22, %f21, %f18;
	st.global.f32 	[%rd19], %f22;
	st.global.f32 	[%rd20], %f20;
	bra.uni 	$L__BB0_17;
$L__BB0_13:
	setp.ge.s32 	%p4, %r1, %r10;
	setp.ge.s32 	%p5, %r2, %r11;
	or.pred  	%p6, %p4, %p5;
	@%p6 bra 	$L__BB0_17;
	mad.lo.s32 	%r19, %r9, %r1, %r2;
	shl.b32 	%r20, %r19, 1;
	mul.wide.s32 	%rd12, %r20, 4;
	add.s64 	%rd8, %rd3, %rd12;
	ld.global.f32 	%f33, [%rd8];
	cvt.f64.f32 	%fd1, %f33;
	setp.geu.f64 	%p7, %fd1, 0d3DDB7CDFD9D7BDBB;
	@%p7 bra 	$L__BB0_16;
	mov.b32 	%r21, 0;
	st.global.u32 	[%rd8], %r21;
	mov.f32 	%f33, 0f00000000;
$L__BB0_16:
	mul.lo.s32 	%r22, %r9, %r8;
	cvt.rn.f32.s32 	%f6, %r22;
	div.rn.f32 	%f7, %f33, %f6;
	mad.lo.s32 	%r23, %r10, %r6, %r1;
	mad.lo.s32 	%r24, %r23, %r11, %r2;
	mul.wide.s32 	%rd13, %r24, 4;
	add.s64 	%rd14, %rd2, %rd13;
	ld.global.f32 	%f8, [%rd14];
	sub.f32 	%f9, %f7, %f8;
	add.s64 	%rd15, %rd1, %rd13;
	ld.global.f32 	%f10, [%rd15];
	add.f32 	%f11, %f10, %f9;
	sub.f32 	%f12, %f11, %f10;
	sub.f32 	%f13, %f12, %f9;
	st.global.f32 	[%rd14], %f13;
	st.global.f32 	[%rd15], %f11;
$L__BB0_17:
	ret;

}


// ===== COMPILED SASS (sm_100) =====

	.target	sm_100

	.elftype	@"ET_EXEC"


//--------------------- .note.nv.tkinfo           --------------------------
	.section	.note.nv.tkinfo,"",@"SHT_NOTE"
	.sectionflags	@"SHF_NOTE_NV_TKINFO"
	.tkinfo
        /*0018*/ 	.word	0x00000002
        /*0030*/ 	.string	""
        /*0030*/ 	.string	"ptxas"
        /*0030*/ 	.string	"Cuda compilation tools, release 13.0, V13.0.88"
        /*0030*/ 	.string	"Build cuda_13.0.r13.0/compiler.36424714_0"
        /*0030*/ 	.string	"-arch sm_100 -m 64 "



//--------------------- .note.nv.cuinfo           --------------------------
	.section	.note.nv.cuinfo,"",@"SHT_NOTE"
	.sectionflags	@"SHF_NOTE_NV_CUINFO"
        /*0018*/ 	.short	0x0002
        /*001a*/ 	.short	0x0064
        /*001c*/ 	.short	0x0082
	.zero		2


//--------------------- .nv.info                  --------------------------
	.section	.nv.info,"",@"SHT_CUDA_INFO"
	.align	4


	//----- nvinfo : EIATTR_REGCOUNT
	.align		4
        /*0000*/ 	.byte	0x04, 0x2f
        /*0002*/ 	.short	(.L_1 - .L_0)
	.align		4
.L_0:
        /*0004*/ 	.word	index@(add)
        /*0008*/ 	.word	0x00000014


	//----- nvinfo : EIATTR_FRAME_SIZE
	.align		4
.L_1:
        /*000c*/ 	.byte	0x04, 0x11
        /*000e*/ 	.short	(.L_3 - .L_2)
	.align		4
.L_2:
        /*0010*/ 	.word	index@($__internal_0_$__cuda_sm3x_div_rn_noftz_f32_slowpath)
        /*0014*/ 	.word	0x00000000


	//----- nvinfo : EIATTR_FRAME_SIZE
	.align		4
.L_3:
        /*0018*/ 	.byte	0x04, 0x11
        /*001a*/ 	.short	(.L_5 - .L_4)
	.align		4
.L_4:
        /*001c*/ 	.word	index@(add)
        /*0020*/ 	.word	0x00000000


	//----- nvinfo : EIATTR_MIN_STACK_SIZE
	.align		4
.L_5:
        /*0024*/ 	.byte	0x04, 0x12
        /*0026*/ 	.short	(.L_7 - .L_6)
	.align		4
.L_6:
        /*0028*/ 	.word	index@(add)
        /*002c*/ 	.word	0x00000000
.L_7:


//--------------------- .nv.compat                --------------------------
	.section	.nv.compat,"",@"SHT_CUDA_COMPAT_INFO"
	.align	4
        /*0000*/ 	.byte	0x02, 0x09, 0x00, 0x00, 0x02, 0x02, 0x01, 0x00, 0x02, 0x05, 0x05, 0x00, 0x03, 0x07, 0x01, 0x01
        /*0010*/ 	.byte	0x02, 0x03, 0x00, 0x00, 0x02, 0x06, 0x01, 0x00, 0x04, 0x0b, 0x08, 0x00, 0x01, 0x00, 0x00, 0x00
        /*0020*/ 	.byte	0x00, 0x00, 0x00, 0x00


//--------------------- .nv.info.add              --------------------------
	.section	.nv.info.add,"",@"SHT_CUDA_INFO"
	.sectionflags	@""
	.align	4


	//----- nvinfo : EIATTR_CUDA_API_VERSION
	.align		4
        /*0000*/ 	.byte	0x04, 0x37
        /*0002*/ 	.short	(.L_9 - .L_8)
.L_8:
        /*0004*/ 	.word	0x00000082


	//----- nvinfo : EIATTR_KPARAM_INFO
	.align		4
.L_9:
        /*0008*/ 	.byte	0x04, 0x17
        /*000a*/ 	.short	(.L_11 - .L_10)
.L_10:
        /*000c*/ 	.word	0x00000000
        /*0010*/ 	.short	0x000b
        /*0012*/ 	.short	0x0038
        /*0014*/ 	.byte	0x00, 0xf0, 0x11, 0x00


	//----- nvinfo : EIATTR_KPARAM_INFO
	.align		4
.L_11:
        /*0018*/ 	.byte	0x04, 0x17
        /*001a*/ 	.short	(.L_13 - .L_12)
.L_12:
        /*001c*/ 	.word	0x00000000
        /*0020*/ 	.short	0x000a
        /*0022*/ 	.short	0x0034
        /*0024*/ 	.byte	0x00, 0xf0, 0x11, 0x00


	//----- nvinfo : EIATTR_KPARAM_INFO
	.align		4
.L_13:
        /*0028*/ 	.byte	0x04, 0x17
        /*002a*/ 	.short	(.L_15 - .L_14)
.L_14:
        /*002c*/ 	.word	0x00000000
        /*0030*/ 	.short	0x0009
        /*0032*/ 	.short	0x0030
        /*0034*/ 	.byte	0x00, 0xf0, 0x11, 0x00


	//----- nvinfo : EIATTR_KPARAM_INFO
	.align		4
.L_15:
        /*0038*/ 	.byte	0x04, 0x17
        /*003a*/ 	.short	(.L_17 - .L_16)
.L_16:
        /*003c*/ 	.word	0x00000000
        /*0040*/ 	.short	0x0008
        /*0042*/ 	.short	0x002c
        /*0044*/ 	.byte	0x00, 0xf0, 0x11, 0x00


	//----- nvinfo : EIATTR_KPARAM_INFO
	.align		4
.L_17:
        /*0048*/ 	.byte	0x04, 0x17
        /*004a*/ 	.short	(.L_19 - .L_18)
.L_18:
        /*004c*/ 	.word	0x00000000
        /*0050*/ 	.short	0x0007
        /*0052*/ 	.short	0x0028
        /*0054*/ 	.byte	0x00, 0xf0, 0x11, 0x00


	//----- nvinfo : EIATTR_KPARAM_INFO
	.align		4
.L_19:
        /*0058*/ 	.byte	0x04, 0x17
        /*005a*/ 	.short	(.L_21 - .L_20)
.L_20:
        /*005c*/ 	.word	0x00000000
        /*0060*/ 	.short	0x0006
        /*0062*/ 	.short	0x0024
        /*0064*/ 	.byte	0x00, 0xf0, 0x11, 0x00


	//----- nvinfo : EIATTR_KPARAM_INFO
	.align		4
.L_21:
        /*0068*/ 	.byte	0x04, 0x17
        /*006a*/ 	.short	(.L_23 - .L_22)
.L_22:
        /*006c*/ 	.word	0x00000000
        /*0070*/ 	.short	0x0005
        /*0072*/ 	.short	0x0020
        /*0074*/ 	.byte	0x00, 0xf0, 0x11, 0x00


	//----- nvinfo : EIATTR_KPARAM_INFO
	.align		4
.L_23:
        /*0078*/ 	.byte	0x04, 0x17
        /*007a*/ 	.short	(.L_25 - .L_24)
.L_24:
        /*007c*/ 	.word	0x00000000
        /*0080*/ 	.short	0x0004
        /*0082*/ 	.short	0x001c
        /*0084*/ 	.byte	0x00, 0xf0, 0x11, 0x00


	//----- nvinfo : EIATTR_KPARAM_INFO
	.align		4
.L_25:
        /*0088*/ 	.byte	0x04, 0x17
        /*008a*/ 	.short	(.L_27 - .L_26)
.L_26:
        /*008c*/ 	.word	0x00000000
        /*0090*/ 	.short	0x0003
        /*0092*/ 	.short	0x0018
        /*0094*/ 	.byte	0x00, 0xf0, 0x11, 0x00


	//----- nvinfo : EIATTR_KPARAM_INFO
	.align		4
.L_27:
        /*0098*/ 	.byte	0x04, 0x17
        /*009a*/ 	.short	(.L_29 - .L_28)
.L_28:
        /*009c*/ 	.word	0x00000000
        /*00a0*/ 	.short	0x0002
        /*00a2*/ 	.short	0x0010
        /*00a4*/ 	.byte	0x00, 0xf5, 0x21, 0x00


	//----- nvinfo : EIATTR_KPARAM_INFO
	.align		4
.L_29:
        /*00a8*/ 	.byte	0x04, 0x17
        /*00aa*/ 	.short	(.L_31 - .L_30)
.L_30:
        /*00ac*/ 	.word	0x00000000
        /*00b0*/ 	.short	0x0001
        /*00b2*/ 	.short	0x0008
        /*00b4*/ 	.byte	0x00, 0xf5, 0x21, 0x00


	//----- nvinfo : EIATTR_KPARAM_INFO
	.align		4
.L_31:
        /*00b8*/ 	.byte	0x04, 0x17
        /*00ba*/ 	.short	(.L_33 - .L_32)
.L_32:
        /*00bc*/ 	.word	0x00000000
        /*00c0*/ 	.short	0x0000
        /*00c2*/ 	.short	0x0000
        /*00c4*/ 	.byte	0x00, 0xf5, 0x21, 0x00


	//----- nvinfo : EIATTR_SPARSE_MMA_MASK
	.align		4
.L_33:
        /*00c8*/ 	.byte	0x03, 0x50
        /*00ca*/ 	.short	0x0000


	//----- nvinfo : EIATTR_MAXREG_COUNT
	.align		4
        /*00cc*/ 	.byte	0x03, 0x1b
        /*00ce*/ 	.short	0x00ff


	//----- nvinfo : EIATTR_MERCURY_ISA_VERSION
	.align		4
        /*00d0*/ 	.byte	0x03, 0x5f
        /*00d2*/ 	.short	0x0101


	//----- nvinfo : EIATTR_VRC_CTA_INIT_COUNT
	.align		4
        /*00d4*/ 	.byte	0x02, 0x4a
	.zero		1
	.zero		1


	//----- nvinfo : EIATTR_EXIT_INSTR_OFFSETS
	.align		4
        /*00d8*/ 	.byte	0x04, 0x1c
        /*00da*/ 	.short	(.L_35 - .L_34)


	//   ....[0]....
.L_34:
        /*00dc*/ 	.word	0x00000100


	//   ....[1]....
        /*00e0*/ 	.word	0x00000260


	//   ....[2]....
        /*00e4*/ 	.word	0x000003f0


	//   ....[3]....
        /*00e8*/ 	.word	0x000004c0


	//   ....[4]....
        /*00ec*/ 	.word	0x00000750


	//   ....[5]....
        /*00f0*/ 	.word	0x00000790


	//   ....[6]....
        /*00f4*/ 	.word	0x000009e0


	//   ....[7]....
        /*00f8*/ 	.word	0x00000a20


	//   ....[8]....
        /*00fc*/ 	.word	0x00000d00


	//----- nvinfo : EIATTR_CRS_STACK_SIZE
	.align		4
.L_35:
        /*0100*/ 	.byte	0x04, 0x1e
        /*0102*/ 	.short	(.L_37 - .L_36)
.L_36:
        /*0104*/ 	.word	0x00000000


	//----- nvinfo : EIATTR_CBANK_PARAM_SIZE
	.align		4
.L_37:
        /*0108*/ 	.byte	0x03, 0x19
        /*010a*/ 	.short	0x003c


	//----- nvinfo : EIATTR_PARAM_CBANK
	.align		4
        /*010c*/ 	.byte	0x04, 0x0a
        /*010e*/ 	.short	(.L_39 - .L_38)
	.align		4
.L_38:
        /*0110*/ 	.word	index@(.nv.constant0.add)
        /*0114*/ 	.short	0x0380
        /*0116*/ 	.short	0x003c


	//----- nvinfo : EIATTR_SW_WAR
	.align		4
.L_39:
        /*0118*/ 	.byte	0x04, 0x36
        /*011a*/ 	.short	(.L_41 - .L_40)
.L_40:
        /*011c*/ 	.word	0x00000008
.L_41:


//--------------------- .nv.callgraph             --------------------------
	.section	.nv.callgraph,"",@"SHT_CUDA_CALLGRAPH"
	.align	4
	.sectionentsize	8
	.align		4
        /*0000*/ 	.word	0x00000000
	.align		4
        /*0004*/ 	.word	0xffffffff
	.align		4
        /*0008*/ 	.word	0x00000000
	.align		4
        /*000c*/ 	.word	0xfffffffe
	.align		4
        /*0010*/ 	.word	0x00000000
	.align		4
        /*0014*/ 	.word	0xfffffffd
	.align		4
        /*0018*/ 	.word	0x00000000
	.align		4
        /*001c*/ 	.word	0xfffffffc


//--------------------- .text.add                 --------------------------
	.section	.text.add,"ax",@progbits
	.align	128
        .global         add
        .type           add,@function
        .size           add,(.L_x_20 - add)
        .other          add,@"STO_CUDA_ENTRY STV_DEFAULT"
add:
.text.add:
[----:B------:R-:W-:Y:S08]  /*0000*/  LDC R1, c[0x0][0x37c] ;  /* 0x0000df00ff017b82 */ /* 0x000ff00000000800 */
[----:B------:R-:W0:Y:S01]  /*0010*/  LDC R4, c[0x0][0x3b8] ;  /* 0x0000ee00ff047b82 */ /* 0x000e220000000800 */
[----:B------:R-:W1:Y:S01]  /*0020*/  S2R R0, SR_TID.X ;  /* 0x0000000000007919 */ /* 0x000e620000002100 */
[----:B------:R-:W2:Y:S01]  /*0030*/  LDCU.64 UR6, c[0x0][0x358] ;  /* 0x00006b00ff0677ac */ /* 0x000ea20008000a00 */
[----:B------:R-:W3:Y:S05]  /*0040*/  S2R R3, SR_TID.Y ;  /* 0x0000000000037919 */ /* 0x000eea0000002200 */
[----:B------:R-:W1:Y:S08]  /*0050*/  LDC R7, c[0x0][0x360] ;  /* 0x0000d800ff077b82 */ /* 0x000e700000000800 */
[----:B------:R-:W1:Y:S08]  /*0060*/  S2UR UR4, SR_CTAID.X ;  /* 0x00000000000479c3 */ /* 0x000e700000002500 */
[----:B------:R-:W3:Y:S01]  /*0070*/  S2UR UR5, SR_CTAID.Y ;  /* 0x00000000000579c3 */ /* 0x000ee20000002600 */
[----:B0-----:R-:W-:-:S07]  /*0080*/  ISETP.NE.AND P0, PT, R4, 0x3, PT ;  /* 0x000000030400780c */ /* 0x001fce0003f05270 */
[----:B------:R-:W3:Y:S01]  /*0090*/  LDC R2, c[0x0][0x364] ;  /* 0x0000d900ff027b82 */ /* 0x000ee20000000800 */
[----:B-1----:R-:W-:Y:S02]  /*00a0*/  IMAD R7, R7, UR4, R0 ;  /* 0x0000000407077c24 */ /* 0x002fe4000f8e0200 */
[----:B---3--:R-:W-:-:S03]  /*00b0*/  IMAD R2, R2, UR5, R3 ;  /* 0x0000000502027c24 */ /* 0x008fc6000f8e0203 */
[----:B--2---:R-:W-:Y:S05]  /*00c0*/  @!P0 BRA `(.L_x_0) ;  /* 0x0000000800488947 */ /* 0x004fea0003800000 */
[----:B------:R-:W-:-:S13]  /*00d0*/  ISETP.NE.AND P0, PT, R4, 0x2, PT ;  /* 0x000000020400780c */ /* 0x000fda0003f05270 */
[----:B------:R-:W-:Y:S05]  /*00e0*/  @!P0 BRA `(.L_x_1) ;  /* 0x00000004009c8947 */ /* 0x000fea0003800000 */
[----:B------:R-:W-:-:S13]  /*00f0*/  ISETP.NE.AND P0, PT, R4, 0x1, PT ;  /* 0x000000010400780c */ /* 0x000fda0003f05270 */
[----:B------:R-:W-:Y:S05]  /*0100*/  @P0 EXIT ;  /* 0x000000000000094d */ /* 0x000fea0003800000 */
[----:B------:R-:W0:Y:S01]  /*0110*/  LDC R0, c[0x0][0x3a0] ;  /* 0x0000e800ff007b82 */ /* 0x000e220000000800 */
[----:B------:R-:W0:Y:S01]  /*0120*/  LDCU.64 UR8, c[0x0][0x3b0] ;  /* 0x00007600ff0877ac */ /* 0x000e220008000a00 */
[----:B------:R-:W1:Y:S01]  /*0130*/  LDCU.64 UR4, c[0x0][0x398] ;  /* 0x00007300ff0477ac */ /* 0x000e620008000a00 */
[----:B------:R-:W2:Y:S01]  /*0140*/  LDCU.64 UR10, c[0x0][0x388] ;  /* 0x00007100ff0a77ac */ /* 0x000ea20008000a00 */
[----:B-1----:R-:W-:Y:S01]  /*0150*/  VIADD R10, R2, UR5 ;  /* 0x00000005020a7c36 */ /* 0x002fe20008000000 */
[----:B------:R-:W-:Y:S01]  /*0160*/  ULOP3.LUT UP0, URZ, UR5, UR4, URZ, 0xfc, !UPT ;  /* 0x0000000405ff7292 */ /* 0x000fe2000f80fcff */
[----:B0-----:R-:W-:-:S03]  /*0170*/  IMAD R0, R0, UR8, RZ ;  /* 0x0000000800007c24 */ /* 0x001fc6000f8e02ff */
[----:B------:R-:W-:Y:S01]  /*0180*/  SHF.R.S32.HI R11, RZ, 0x1f, R10 ;  /* 0x0000001fff0b7819 */ /* 0x000fe2000001140a */
[----:B------:R-:W-:-:S05]  /*0190*/  IMAD R3, R0, UR9, RZ ;  /* 0x0000000900037c24 */ /* 0x000fca000f8e02ff */
[----:B------:R-:W-:-:S04]  /*01a0*/  IADD3 R8, P0, PT, R10, R3, RZ ;  /* 0x000000030a087210 */ /* 0x000fc80007f1e0ff */
[----:B------:R-:W-:Y:S01]  /*01b0*/  LEA.HI.X.SX32 R9, R3, R11, 0x1, P0 ;  /* 0x0000000b03097211 */ /* 0x000fe200000f0eff */
[----:B------:R-:W-:Y:S01]  /*01c0*/  VIADD R3, R7, UR4 ;  /* 0x0000000407037c36 */ /* 0x000fe20008000000 */
[----:B------:R-:W-:-:S03]  /*01d0*/  ISETP.GE.AND P0, PT, R10, UR9, PT ;  /* 0x000000090a007c0c */ /* 0x000fc6000bf06270 */
[C---:B------:R-:W-:Y:S01]  /*01e0*/  IMAD.WIDE R8, R3.reuse, UR9, R8 ;  /* 0x0000000903087c25 */ /* 0x040fe2000f8e0208 */
[----:B------:R-:W-:-:S03]  /*01f0*/  ISETP.GE.OR P0, PT, R3, UR8, P0 ;  /* 0x0000000803007c0c */ /* 0x000fc60008706670 */
[C---:B------:R-:W-:Y:S01]  /*0200*/  IMAD.SHL.U32 R6, R8.reuse, 0x4, RZ ;  /* 0x0000000408067824 */ /* 0x040fe200078e00ff */
[----:B------:R-:W-:Y:S02]  /*0210*/  PLOP3.LUT P1, PT, P0, PT, UP0, 0xea, 0xae ;  /* 0x0000000000ae781c */ /* 0x000fe4000072fd0a */
[----:B------:R-:W-:Y:S02]  /*0220*/  SHF.L.U64.HI R8, R8, 0x2, R9 ;  /* 0x0000000208087819 */ /* 0x000fe40000010209 */
[----:B--2---:R-:W-:-:S04]  /*0230*/  IADD3 R4, P2, PT, R6, UR10, RZ ;  /* 0x0000000a06047c10 */ /* 0x004fc8000ff5e0ff */
[----:B------:R-:W-:-:S05]  /*0240*/  IADD3.X R5, PT, PT, R8, UR11, RZ, P2, !PT ;  /* 0x0000000b08057c10 */ /* 0x000fca00097fe4ff */
[----:B------:R0:W-:Y:S01]  /*0250*/  @!P1 STG.E desc[UR6][R4.64], RZ ;  /* 0x000000ff04009986 */ /* 0x0001e2000c101906 */
[----:B------:R-:W-:Y:S05]  /*0260*/  @P0 EXIT ;  /* 0x000000000000094d */ /* 0x000fea0003800000 */
[----:B------:R-:W1:Y:S01]  /*0270*/  LDC R15, c[0x0][0x3a4] ;  /* 0x0000e900ff0f7b82 */ /* 0x000e620000000800 */
[----:B------:R-:W-:Y:S02]  /*0280*/  IABS R16, R7 ;  /* 0x0000000700107213 */ /* 0x000fe40000000000 */
[----:B------:R-:W-:Y:S02]  /*0290*/  ISETP.GE.AND P1, PT, R7, RZ, PT ;  /* 0x000000ff0700720c */ /* 0x000fe40003f26270 */
[----:B-1----:R-:W-:-:S04]  /*02a0*/  IABS R0, R15 ;  /* 0x0000000f00007213 */ /* 0x002fc80000000000 */
[----:B------:R-:W1:Y:S08]  /*02b0*/  I2F.RP R9, R0 ;  /* 0x0000000000097306 */ /* 0x000e700000209400 */
[----:B-1----:R-:W1:Y:S02]  /*02c0*/  MUFU.RCP R9, R9 ;  /* 0x0000000900097308 */ /* 0x002e640000001000 */
[----:B-1----:R-:W-:-:S06]  /*02d0*/  VIADD R12, R9, 0xffffffe ;  /* 0x0ffffffe090c7836 */ /* 0x002fcc0000000000 */
[----:B------:R1:W2:Y:S02]  /*02e0*/  F2I.FTZ.U32.TRUNC.NTZ R13, R12 ;  /* 0x0000000c000d7305 */ /* 0x0002a4000021f000 */
[----:B-1----:R-:W-:Y:S01]  /*02f0*/  IMAD.MOV.U32 R12, RZ, RZ, RZ ;  /* 0x000000ffff0c7224 */ /* 0x002fe200078e00ff */
[----:B--2---:R-:W-:-:S05]  /*0300*/  IADD3 R17, PT, PT, RZ, -R13, RZ ;  /* 0x8000000dff117210 */ /* 0x004fca0007ffe0ff */
[----:B------:R-:W-:-:S04]  /*0310*/  IMAD R17, R17, R0, RZ ;  /* 0x0000000011117224 */ /* 0x000fc800078e02ff */
[----:B------:R-:W-:Y:S01]  /*0320*/  IMAD.HI.U32 R13, R13, R17, R12 ;  /* 0x000000110d0d7227 */ /* 0x000fe200078e000c */
[----:B------:R-:W-:-:S05]  /*0330*/  LOP3.LUT R12, RZ, R15, RZ, 0x33, !PT ;  /* 0x0000000fff0c7212 */ /* 0x000fca00078e33ff */
[----:B------:R-:W-:-:S04]  /*0340*/  IMAD.HI.U32 R14, R13, R16, RZ ;  /* 0x000000100d0e7227 */ /* 0x000fc800078e00ff */
[----:B------:R-:W-:-:S04]  /*0350*/  IMAD.MOV R9, RZ, RZ, -R14 ;  /* 0x000000ffff097224 */ /* 0x000fc800078e0a0e */
[----:B------:R-:W-:-:S05]  /*0360*/  IMAD R9, R0, R9, R16 ;  /* 0x0000000900097224 */ /* 0x000fca00078e0210 */
[----:B------:R-:W-:-:S13]  /*0370*/  ISETP.GT.U32.AND P0, PT, R0, R9, PT ;  /* 0x000000090000720c */ /* 0x000fda0003f04070 */
[----:B------:R-:W-:-:S05]  /*0380*/  @!P0 IMAD.IADD R9, R9, 0x1, -R0 ;  /* 0x0000000109098824 */ /* 0x000fca00078e0a00 */
[----:B------:R-:W-:-:S13]  /*0390*/  ISETP.GT.U32.AND P0, PT, R0, R9, PT ;  /* 0x000000090000720c */ /* 0x000fda0003f04070 */
[----:B------:R-:W-:Y:S01]  /*03a0*/  @!P0 IMAD.IADD R9, R9, 0x1, -R0 ;  /* 0x0000000109098824 */ /* 0x000fe200078e0a00 */
[----:B------:R-:W-:-:S04]  /*03b0*/  ISETP.NE.AND P0, PT, R15, RZ, PT ;  /* 0x000000ff0f00720c */ /* 0x000fc80003f05270 */
[----:B------:R-:W-:-:S04]  /*03c0*/  @!P1 IADD3 R9, PT, PT, -R9, RZ, RZ ;  /* 0x000000ff09099210 */ /* 0x000fc80007ffe1ff */
[----:B------:R-:W-:-:S04]  /*03d0*/  SEL R9, R12, R9, !P0 ;  /* 0x000000090c097207 */ /* 0x000fc80004000000 */
[----:B------:R-:W-:-:S13]  /*03e0*/  ISETP.NE.AND P1, PT, R9, RZ, PT ;  /* 0x000000ff0900720c */ /* 0x000fda0003f25270 */
[----:B------:R-:W-:Y:S05]  /*03f0*/  @P1 EXIT ;  /* 0x000000000000194d */ /* 0x000fea0003800000 */
[----:B------:R-:W-:Y:S02]  /*0400*/  IABS R7, R2 ;  /* 0x0000000200077213 */ /* 0x000fe40000000000 */
[----:B------:R-:W-:-:S03]  /*0410*/  ISETP.GE.AND P2, PT, R2, RZ, PT ;  /* 0x000000ff0200720c */ /* 0x000fc60003f46270 */
[----:B------:R-:W-:-:S04]  /*0420*/  IMAD.HI.U32 R13, R13, R7, RZ ;  /* 0x000000070d0d7227 */ /* 0x000fc800078e00ff */
[----:B------:R-:W-:-:S04]  /*0430*/  IMAD.MOV R13, RZ, RZ, -R13 ;  /* 0x000000ffff0d7224 */ /* 0x000fc800078e0a0d */
[----:B------:R-:W-:-:S05]  /*0440*/  IMAD R7, R0, R13, R7 ;  /* 0x0000000d00077224 */ /* 0x000fca00078e0207 */
[----:B------:R-:W-:-:S13]  /*0450*/  ISETP.GT.U32.AND P1, PT, R0, R7, PT ;  /* 0x000000070000720c */ /* 0x000fda0003f24070 */
[----:B------:R-:W-:-:S05]  /*0460*/  @!P1 IMAD.IADD R7, R7, 0x1, -R0 ;  /* 0x0000000107079824 */ /* 0x000fca00078e0a00 */
[----:B------:R-:W-:-:S13]  /*0470*/  ISETP.GT.U32.AND P1, PT, R0, R7, PT ;  /* 0x000000070000720c */ /* 0x000fda0003f24070 */
[----:B------:R-:W-:-:S05]  /*0480*/  @!P1 IMAD.IADD R7, R7, 0x1, -R0 ;  /* 0x0000000107079824 */ /* 0x000fca00078e0a00 */
[----:B------:R-:W-:-:S04]  /*0490*/  @!P2 IADD3 R7, PT, PT, -R7, RZ, RZ ;  /* 0x000000ff0707a210 */ /* 0x000fc80007ffe1ff */
[----:B------:R-:W-:-:S04]  /*04a0*/  SEL R7, R12, R7, !P0 ;  /* 0x000000070c077207 */ /* 0x000fc80004000000 */
[----:B------:R-:W-:-:S13]  /*04b0*/  ISETP.NE.AND P0, PT, R7, RZ, PT ;  /* 0x000000ff0700720c */ /* 0x000fda0003f05270 */
[----:B------:R-:W-:Y:S05]  /*04c0*/  @P0 EXIT ;  /* 0x000000000000094d */ /* 0x000fea0003800000 */
[----:B------:R-:W1:Y:S01]  /*04d0*/  LDCU UR4, c[0x0][0x3ac] ;  /* 0x00007580ff0477ac */ /* 0x000e620008000800 */
[----:B------:R-:W2:Y:S01]  /*04e0*/  LDCU.64 UR8, c[0x0][0x380] ;  /* 0x00007000ff0877ac */ /* 0x000ea20008000a00 */
[----:B------:R-:W3:Y:S01]  /*04f0*/  LDCU UR5, c[0x0][0x3a8] ;  /* 0x00007500ff0577ac */ /* 0x000ee20008000800 */
[----:B-1----:R-:W-:-:S03]  /*0500*/  IMAD.WIDE R10, R3, UR4, R10 ;  /* 0x00000004030a7c25 */ /* 0x002fc6000f8e020a */
[----:B--2---:R-:W-:-:S04]  /*0510*/  LEA R2, P0, R10, UR8, 0x3 ;  /* 0x000000080a027c11 */ /* 0x004fc8000f8018ff */
[----:B------:R-:W-:-:S05]  /*0520*/  LEA.HI.X R3, R10, UR9, R11, 0x3, P0 ;  /* 0x000000090a037c11 */ /* 0x000fca00080f1c0b */
[----:B------:R-:W2:Y:S01]  /*0530*/  LDG.E R7, desc[UR6][R2.64] ;  /* 0x0000000602077981 */ /* 0x000ea2000c1e1900 */
[----:B---3--:R-:W-:Y:S01]  /*0540*/  UIMAD UR4, UR4, UR5, URZ ;  /* 0x00000005040472a4 */ /* 0x008fe2000f8e02ff */
[----:B------:R-:W-:Y:S02]  /*0550*/  BSSY.RECONVERGENT B0, `(.L_x_2) ;  /* 0x0000014000007945 */ /* 0x000fe40003800200 */
[----:B------:R-:W-:-:S03]  /*0560*/  UMOV UR5, 0x3ddb7cdf ;  /* 0x3ddb7cdf00057882 */ /* 0x000fc60000000000 */
[----:B------:R-:W-:Y:S01]  /*0570*/  I2FP.F32.S32 R12, UR4 ;  /* 0x00000004000c7c45 */ /* 0x000fe20008201400 */
[----:B------:R-:W-:-:S03]  /*0580*/  UMOV UR4, 0xd9d7bdbb ;  /* 0xd9d7bdbb00047882 */ /* 0x000fc60000000000 */
[----:B------:R-:W1:Y:S02]  /*0590*/  MUFU.RCP R9, R12 ;  /* 0x0000000c00097308 */ /* 0x000e640000001000 */
[----:B-1----:R-:W-:-:S04]  /*05a0*/  FFMA R0, -R12, R9, 1 ;  /* 0x3f8000000c007423 */ /* 0x002fc80000000109 */
[----:B------:R-:W-:Y:S02]  /*05b0*/  FFMA R0, R9, R0, R9 ;  /* 0x0000000009007223 */ /* 0x000fe40000000009 */
[----:B--2---:R-:W1:Y:S02]  /*05c0*/  F2F.F64.F32 R10, R7 ;  /* 0x00000007000a7310 */ /* 0x004e640000201800 */
[----:B-1----:R-:W-:-:S14]  /*05d0*/  DSETP.GEU.AND P0, PT, R10, UR4, PT ;  /* 0x000000040a007e2a */ /* 0x002fdc000bf0e000 */
[----:B------:R-:W-:Y:S01]  /*05e0*/  @!P0 IMAD.MOV.U32 R7, RZ, RZ, RZ ;  /* 0x000000ffff078224 */ /* 0x000fe200078e00ff */
[----:B------:R1:W-:Y:S03]  /*05f0*/  @!P0 STG.E desc[UR6][R2.64], RZ ;  /* 0x000000ff02008986 */ /* 0x0003e6000c101906 */
[----:B------:R-:W2:Y:S01]  /*0600*/  FCHK P0, R7, R12 ;  /* 0x0000000c07007302 */ /* 0x000ea20000000000 */
[----:B------:R-:W-:-:S04]  /*0610*/  FFMA R9, R0, R7, RZ ;  /* 0x0000000700097223 */ /* 0x000fc800000000ff */
[----:B------:R-:W-:-:S04]  /*0620*/  FFMA R10, -R12, R9, R7 ;  /* 0x000000090c0a7223 */ /* 0x000fc80000000107 */
[----:B------:R-:W-:Y:S01]  /*0630*/  FFMA R0, R0, R10, R9 ;  /* 0x0000000a00007223 */ /* 0x000fe20000000009 */
[----:B-12---:R-:W-:Y:S06]  /*0640*/  @!P0 BRA `(.L_x_3) ;  /* 0x0000000000108947 */ /* 0x006fec0003800000 */
[----:B------:R-:W-:Y:S01]  /*0650*/  IMAD.MOV.U32 R0, RZ, RZ, R7 ;  /* 0x000000ffff007224 */ /* 0x000fe200078e0007 */
[----:B------:R-:W-:Y:S01]  /*0660*/  MOV R10, 0x690 ;  /* 0x00000690000a7802 */ /* 0x000fe20000000f00 */
[----:B------:R-:W-:-:S07]  /*0670*/  IMAD.MOV.U32 R3, RZ, RZ, R12 ;  /* 0x000000ffff037224 */ /* 0x000fce00078e000c */
[----:B0-----:R-:W-:Y:S05]  /*0680*/  CALL.REL.NOINC `($__internal_0_$__cuda_sm3x_div_rn_noftz_f32_slowpath) ;  /* 0x0000000400a07944 */ /* 0x001fea0003c00000 */
.L_x_3:
[----:B------:R-:W-:Y:S05]  /*0690*/  BSYNC.RECONVERGENT B0 ;  /* 0x0000000000007941 */ /* 0x000fea0003800200 */
.L_x_2:
[----:B------:R-:W1:Y:S01]  /*06a0*/  LDCU.64 UR4, c[0x0][0x390] ;  /* 0x00007200ff0477ac */ /* 0x000e620008000a00 */
[----:B------:R-:W2:Y:S01]  /*06b0*/  LDG.E R9, desc[UR6][R4.64] ;  /* 0x0000000604097981 */ /* 0x000ea2000c1e1900 */
[----:B-1----:R-:W-:-:S04]  /*06c0*/  IADD3 R6, P0, PT, R6, UR4, RZ ;  /* 0x0000000406067c10 */ /* 0x002fc8000ff1e0ff */
[----:B------:R-:W-:-:S05]  /*06d0*/  IADD3.X R7, PT, PT, R8, UR5, RZ, P0, !PT ;  /* 0x0000000508077c10 */ /* 0x000fca00087fe4ff */
[----:B------:R-:W3:Y:S02]  /*06e0*/  LDG.E R3, desc[UR6][R6.64] ;  /* 0x0000000606037981 */ /* 0x000ee4000c1e1900 */
[----:B---3--:R-:W-:-:S04]  /*06f0*/  FADD R0, -R3, R0 ;  /* 0x0000000003007221 */ /* 0x008fc80000000100 */
[----:B--2---:R-:W-:-:S04]  /*0700*/  FADD R2, R0, R9 ;  /* 0x0000000900027221 */ /* 0x004fc80000000000 */
[----:B------:R-:W-:-:S04]  /*0710*/  FADD R9, -R9, R2 ;  /* 0x0000000209097221 */ /* 0x000fc80000000100 */
[----:B------:R-:W-:-:S05]  /*0720*/  FADD R9, -R0, R9 ;  /* 0x0000000900097221 */ /* 0x000fca0000000100 */
[----:B------:R-:W-:Y:S04]  /*0730*/  STG.E desc[UR6][R6.64], R9 ;  /* 0x0000000906007986 */ /* 0x000fe8000c101906 */
[----:B------:R-:W-:Y:S01]  /*0740*/  STG.E desc[UR6][R4.64], R2 ;  /* 0x0000000204007986 */ /* 0x000fe2000c101906 */
[----:B------:R-:W-:Y:S05]  /*0750*/  EXIT ;  /* 0x000000000000794d */ /* 0x000fea0003800000 */
.L_x_1:
[----:B------:R-:W0:Y:S02]  /*0760*/  LDCU.64 UR4, c[0x0][0x3b0] ;  /* 0x00007600ff0477ac */ /* 0x000e240008000a00 */
[----:B0-----:R-:W-:-:S04]  /*0770*/  ISETP.GE.AND P0, PT, R2, UR5, PT ;  /* 0x0000000502007c0c */ /* 0x001fc8000bf06270 */
[----:B------:R-:W-:-:S13]  /*0780*/  ISETP.GE.OR P0, PT, R7, UR4, P0 ;  /* 0x0000000407007c0c */ /* 0x000fda0008706670 */
[----:B------:R-:W-:Y:S05]  /*0790*/  @P0 EXIT ;  /* 0x000000000000094d */ /* 0x000fea0003800000 */
[----:B------:R-:W0:Y:S01]  /*07a0*/  LDCU.64 UR4, c[0x0][0x3a8] ;  /* 0x00007500ff0477ac */ /* 0x000e220008000a00 */
[----:B------:R-:W1:Y:S01]  /*07b0*/  LDC.64 R4, c[0x0][0x380] ;  /* 0x0000e000ff047b82 */ /* 0x000e620000000a00 */
[----:B0-----:R-:W-:-:S05]  /*07c0*/  IMAD R0, R7, UR5, R2 ;  /* 0x0000000507007c24 */ /* 0x001fca000f8e0202 */
[----:B------:R-:W-:-:S05]  /*07d0*/  SHF.L.U32 R3, R0, 0x1, RZ ;  /* 0x0000000100037819 */ /* 0x000fca00000006ff */
[----:B-1----:R-:W-:-:S06]  /*07e0*/  IMAD.WIDE R4, R3, 0x4, R4 ;  /* 0x0000000403047825 */ /* 0x002fcc00078e0204 */
[----:B------:R-:W2:Y:S01]  /*07f0*/  LDG.E R5, desc[UR6][R4.64] ;  /* 0x0000000604057981 */ /* 0x000ea2000c1e1900 */
[----:B------:R-:W-:Y:S01]  /*0800*/  UIMAD UR4, UR5, UR4, URZ ;  /* 0x00000004050472a4 */ /* 0x000fe2000f8e02ff */
[----:B------:R-:W-:Y:S05]  /*0810*/  BSSY.RECONVERGENT B0, `(.L_x_4) ;  /* 0x000000e000007945 */ /* 0x000fea0003800200 */
[----:B------:R-:W-:-:S04]  /*0820*/  I2FP.F32.S32 R8, UR4 ;  /* 0x0000000400087c45 */ /* 0x000fc80008201400 */
[----:B------:R-:W0:Y:S02]  /*0830*/  MUFU.RCP R3, R8 ;  /* 0x0000000800037308 */ /* 0x000e240000001000 */
[----:B0-----:R-:W-:-:S04]  /*0840*/  FFMA R0, -R8, R3, 1 ;  /* 0x3f80000008007423 */ /* 0x001fc80000000103 */
[----:B------:R-:W-:Y:S02]  /*0850*/  FFMA R0, R3, R0, R3 ;  /* 0x0000000003007223 */ /* 0x000fe40000000003 */
[----:B--2---:R-:W0:Y:S02]  /*0860*/  FCHK P0, R5, R8 ;  /* 0x0000000805007302 */ /* 0x004e240000000000 */
[----:B------:R-:W-:-:S04]  /*0870*/  FFMA R3, R0, R5, RZ ;  /* 0x0000000500037223 */ /* 0x000fc800000000ff */
[----:B------:R-:W-:-:S04]  /*0880*/  FFMA R6, -R8, R3, R5 ;  /* 0x0000000308067223 */ /* 0x000fc80000000105 */
[----:B------:R-:W-:Y:S01]  /*0890*/  FFMA R0, R0, R6, R3 ;  /* 0x0000000600007223 */ /* 0x000fe20000000003 */
[----:B0-----:R-:W-:Y:S06]  /*08a0*/  @!P0 BRA `(.L_x_5) ;  /* 0x0000000000108947 */ /* 0x001fec0003800000 */
[----:B------:R-:W-:Y:S01]  /*08b0*/  IMAD.MOV.U32 R0, RZ, RZ, R5 ;  /* 0x000000ffff007224 */ /* 0x000fe200078e0005 */
[----:B------:R-:W-:Y:S01]  /*08c0*/  MOV R10, 0x8f0 ;  /* 0x000008f0000a7802 */ /* 0x000fe20000000f00 */
[----:B------:R-:W-:-:S07]  /*08d0*/  IMAD.MOV.U32 R3, RZ, RZ, R8 ;  /* 0x000000ffff037224 */ /* 0x000fce00078e0008 */
[----:B------:R-:W-:Y:S05]  /*08e0*/  CALL.REL.NOINC `($__internal_0_$__cuda_sm3x_div_rn_noftz_f32_slowpath) ;  /* 0x0000000400087944 */ /* 0x000fea0003c00000 */
.L_x_5:
[----:B------:R-:W-:Y:S05]  /*08f0*/  BSYNC.RECONVERGENT B0 ;  /* 0x0000000000007941 */ /* 0x000fea0003800200 */
.L_x_4:
[----:B------:R-:W0:Y:S01]  /*0900*/  LDC.64 R4, c[0x0][0x390] ;  /* 0x0000e400ff047b82 */ /* 0x000e220000000a00 */
[----:B------:R-:W1:Y:S07]  /*0910*/  LDCU UR4, c[0x0][0x3b4] ;  /* 0x00007680ff0477ac */ /* 0x000e6e0008000800 */
[----:B------:R-:W2:Y:S01]  /*0920*/  LDC.64 R8, c[0x0][0x388] ;  /* 0x0000e200ff087b82 */ /* 0x000ea20000000a00 */
[----:B-1----:R-:W-:-:S04]  /*0930*/  IMAD R7, R7, UR4, R2 ;  /* 0x0000000407077c24 */ /* 0x002fc8000f8e0202 */
[----:B0-----:R-:W-:-:S04]  /*0940*/  IMAD.WIDE R2, R7, 0x4, R4 ;  /* 0x0000000407027825 */ /* 0x001fc800078e0204 */
[----:B--2---:R-:W-:Y:S02]  /*0950*/  IMAD.WIDE R4, R7, 0x4, R8 ;  /* 0x0000000407047825 */ /* 0x004fe400078e0208 */
[----:B------:R-:W2:Y:S04]  /*0960*/  LDG.E R7, desc[UR6][R2.64] ;  /* 0x0000000602077981 */ /* 0x000ea8000c1e1900 */
[----:B------:R-:W3:Y:S01]  /*0970*/  LDG.E R9, desc[UR6][R4.64] ;  /* 0x0000000604097981 */ /* 0x000ee2000c1e1900 */
[----:B--2---:R-:W-:-:S04]  /*0980*/  FADD R0, -R7, R0 ;  /* 0x0000000007007221 */ /* 0x004fc80000000100 */
[----:B---3--:R-:W-:-:S04]  /*0990*/  FADD R6, R0, R9 ;  /* 0x0000000900067221 */ /* 0x008fc80000000000 */
[----:B------:R-:W-:-:S04]  /*09a0*/  FADD R9, -R9, R6 ;  /* 0x0000000609097221 */ /* 0x000fc80000000100 */
[----:B------:R-:W-:-:S05]  /*09b0*/  FADD R9, -R0, R9 ;  /* 0x0000000900097221 */ /* 0x000fca0000000100 */
[----:B------:R-:W-:Y:S04]  /*09c0*/  STG.E desc[UR6][R2.64], R9 ;  /* 0x0000000902007986 */ /* 0x000fe8000c101906 */
[----:B------:R-:W-:Y:S01]  /*09d0*/  STG.E desc[UR6][R4.64], R6 ;  /* 0x0000000604007986 */ /* 0x000fe2000c101906 */
[----:B------:R-:W-:Y:S05]  /*09e0*/  EXIT ;  /* 0x000000000000794d */ /* 0x000fea0003800000 */
.L_x_0:
[----:B------:R-:W0:Y:S02]  /*09f0*/  LDCU.64 UR4, c[0x0][0x3b0] ;  /* 0x00007600ff0477ac */ /* 0x000e240008000a00 */
[----:B0-----:R-:W-:-:S04]  /*0a00*/  ISETP.GE.AND P0, PT, R2, UR5, PT ;  /* 0x0000000502007c0c */ /* 0x001fc8000bf06270 */
[----:B------:R-:W-:-:S13]  /*0a10*/  ISETP.GE.OR P0, PT, R7, UR4, P0 ;  /* 0x0000000407007c0c */ /* 0x000fda0008706670 */
[----:B------:R-:W-:Y:S05]  /*0a20*/  @P0 EXIT ;  /* 0x000000000000094d */ /* 0x000fea0003800000 */
[----:B------:R-:W0:Y:S01]  /*0a30*/  LDCU UR4, c[0x0][0x3ac] ;  /* 0x00007580ff0477ac */ /* 0x000e220008000800 */
[----:B------:R-:W1:Y:S01]  /*0a40*/  LDC.64 R4, c[0x0][0x380] ;  /* 0x0000e000ff047b82 */ /* 0x000e620000000a00 */
[----:B------:R-:W2:Y:S01]  /*0a50*/  LDCU UR5, c[0x0][0x3a8] ;  /* 0x00007500ff0577ac */ /* 0x000ea20008000800 */
[----:B0-----:R-:W-:-:S04]  /*0a60*/  IMAD R0, R7, UR4, R2 ;  /* 0x0000000407007c24 */ /* 0x001fc8000f8e0202 */
[----:B------:R-:W-:-:S04]  /*0a70*/  IMAD.SHL.U32 R9, R0, 0x2, RZ ;  /* 0x0000000200097824 */ /* 0x000fc800078e00ff */
[----:B-1----:R-:W-:-:S05]  /*0a80*/  IMAD.WIDE R8, R9, 0x4, R4 ;  /* 0x0000000409087825 */ /* 0x002fca00078e0204 */
[----:B------:R-:W3:Y:S01]  /*0a90*/  LDG.E R3, desc[UR6][R8.64] ;  /* 0x0000000608037981 */ /* 0x000ee2000c1e1900 */
[----:B--2---:R-:W-:Y:S01]  /*0aa0*/  UIMAD UR5, UR4, UR5, URZ ;  /* 0x00000005040572a4 */ /* 0x004fe2000f8e02ff */
[----:B------:R-:W-:Y:S02]  /*0ab0*/  BSSY.RECONVERGENT B0, `(.L_x_6) ;  /* 0x0000014000007945 */ /* 0x000fe40003800200 */
[----:B------:R-:W-:-:S03]  /*0ac0*/  UMOV UR4, 0xd9d7bdbb ;  /* 0xd9d7bdbb00047882 */ /* 0x000fc60000000000 */
[----:B------:R-:W-:Y:S01]  /*0ad0*/  I2FP.F32.S32 R6, UR5 ;  /* 0x0000000500067c45 */ /* 0x000fe20008201400 */
[----:B------:R-:W-:-:S03]  /*0ae0*/  UMOV UR5, 0x3ddb7cdf ;  /* 0x3ddb7cdf00057882 */ /* 0x000fc60000000000 */
[----:B------:R-:W0:Y:S02]  /*0af0*/  MUFU.RCP R11, R6 ;  /* 0x00000006000b7308 */ /* 0x000e240000001000 */
[----:B0-----:R-:W-:-:S04]  /*0b00*/  FFMA R0, -R6, R11, 1 ;  /* 0x3f80000006007423 */ /* 0x001fc8000000010b */
[----:B------:R-:W-:Y:S02]  /*0b10*/  FFMA R0, R11, R0, R11 ;  /* 0x000000000b007223 */ /* 0x000fe4000000000b */
[----:B---3--:R-:W0:Y:S02]  /*0b20*/  F2F.F64.F32 R4, R3 ;  /* 0x0000000300047310 */ /* 0x008e240000201800 */
[----:B0-----:R-:W-:-:S14]  /*0b30*/  DSETP.GEU.AND P0, PT, R4, UR4, PT ;  /* 0x0000000404007e2a */ /* 0x001fdc000bf0e000 */
[----:B------:R-:W-:Y:S01]  /*0b40*/  @!P0 MOV R3, RZ ;  /* 0x000000ff00038202 */ /* 0x000fe20000000f00 */
[----:B------:R0:W-:Y:S03]  /*0b50*/  @!P0 STG.E desc[UR6][R8.64], RZ ;  /* 0x000000ff08008986 */ /* 0x0001e6000c101906 */
[----:B------:R-:W1:Y:S01]  /*0b60*/  FCHK P0, R3, R6 ;  /* 0x0000000603007302 */ /* 0x000e620000000000 */
[----:B------:R-:W-:-:S04]  /*0b70*/  FFMA R4, R0, R3, RZ ;  /* 0x0000000300047223 */ /* 0x000fc800000000ff */
[----:B------:R-:W-:-:S04]  /*0b80*/  FFMA R5, -R6, R4, R3 ;  /* 0x0000000406057223 */ /* 0x000fc80000000103 */
[----:B------:R-:W-:Y:S01]  /*0b90*/  FFMA R0, R0, R5, R4 ;  /* 0x0000000500007223 */ /* 0x000fe20000000004 */
[----:B01----:R-:W-:Y:S06]  /*0ba0*/  @!P0 BRA `(.L_x_7) ;  /* 0x0000000000108947 */ /* 0x003fec0003800000 */
[----:B------:R-:W-:Y:S01]  /*0bb0*/  IMAD.MOV.U32 R0, RZ, RZ, R3 ;  /* 0x000000ffff007224 */ /* 0x000fe200078e0003 */
[----:B------:R-:W-:Y:S01]  /*0bc0*/  MOV R10, 0xbf0 ;  /* 0x00000bf0000a7802 */ /* 0x000fe20000000f00 */
[----:B------:R-:W-:-:S07]  /*0bd0*/  IMAD.MOV.U32 R3, RZ, RZ, R6 ;  /* 0x000000ffff037224 */ /* 0x000fce00078e0006 */
[----:B------:R-:W-:Y:S05]  /*0be0*/  CALL.REL.NOINC `($__internal_0_$__cuda_sm3x_div_rn_noftz_f32_slowpath) ;  /* 0x0000000000487944 */ /* 0x000fea0003c00000 */
.L_x_7:
[----:B------:R-:W-:Y:S05]  /*0bf0*/  BSYNC.RECONVERGENT B0 ;  /* 0x0000000000007941 */ /* 0x000fea0003800200 */
.L_x_6:
[----:B------:R-:W0:Y:S01]  /*0c00*/  LDC R6, c[0x0][0x3a0] ;  /* 0x0000e800ff067b82 */ /* 0x000e220000000800 */
[----:B------:R-:W0:Y:S07]  /*0c10*/  LDCU.64 UR4, c[0x0][0x3b0] ;  /* 0x00007600ff0477ac */ /* 0x000e2e0008000a00 */
[----:B------:R-:W1:Y:S08]  /*0c20*/  LDC.64 R4, c[0x0][0x390] ;  /* 0x0000e400ff047b82 */ /* 0x000e700000000a00 */
[----:B------:R-:W2:Y:S01]  /*0c30*/  LDC.64 R8, c[0x0][0x388] ;  /* 0x0000e200ff087b82 */ /* 0x000ea20000000a00 */
[----:B0-----:R-:W-:-:S04]  /*0c40*/  IMAD R7, R6, UR4, R7 ;  /* 0x0000000406077c24 */ /* 0x001fc8000f8e0207 */
[----:B------:R-:W-:-:S04]  /*0c50*/  IMAD R7, R7, UR5, R2 ;  /* 0x0000000507077c24 */ /* 0x000fc8000f8e0202 */
[----:B-1----:R-:W-:-:S04]  /*0c60*/  IMAD.WIDE R2, R7, 0x4, R4 ;  /* 0x0000000407027825 */ /* 0x002fc800078e0204 */
        /* <DEDUP_REMOVED lines=10> */
        .weak           $__internal_0_$__cuda_sm3x_div_rn_noftz_f32_slowpath
        .type           $__internal_0_$__cuda_sm3x_div_rn_noftz_f32_slowpath,@function
        .size           $__internal_0_$__cuda_sm3x_div_rn_noftz_f32_slowpath,(.L_x_20 - $__internal_0_$__cuda_sm3x_div_rn_noftz_f32_slowpath)
$__internal_0_$__cuda_sm3x_div_rn_noftz_f32_slowpath:
[----:B------:R-:W-:Y:S01]  /*0d10*/  SHF.R.U32.HI R11, RZ, 0x17, R3 ;  /* 0x00000017ff0b7819 */ /* 0x000fe20000011603 */
[----:B------:R-:W-:Y:S01]  /*0d20*/  BSSY.RECONVERGENT B1, `(.L_x_8) ;  /* 0x0000062000017945 */ /* 0x000fe20003800200 */
[----:B------:R-:W-:Y:S02]  /*0d30*/  SHF.R.U32.HI R9, RZ, 0x17, R0 ;  /* 0x00000017ff097819 */ /* 0x000fe40000011600 */
[----:B------:R-:W-:Y:S02]  /*0d40*/  LOP3.LUT R11, R11, 0xff, RZ, 0xc0, !PT ;  /* 0x000000ff0b0b7812 */ /* 0x000fe400078ec0ff */
[----:B------:R-:W-:-:S03]  /*0d50*/  LOP3.LUT R14, R9, 0xff, RZ, 0xc0, !PT ;  /* 0x000000ff090e7812 */ /* 0x000fc600078ec0ff */
[----:B------:R-:W-:Y:S01]  /*0d60*/  VIADD R13, R11, 0xffffffff ;  /* 0xffffffff0b0d7836 */ /* 0x000fe20000000000 */
[----:B------:R-:W-:-:S04]  /*0d70*/  IADD3 R12, PT, PT, R14, -0x1, RZ ;  /* 0xffffffff0e0c7810 */ /* 0x000fc80007ffe0ff */
[----:B------:R-:W-:-:S04]  /*0d80*/  ISETP.GT.U32.AND P0, PT, R13, 0xfd, PT ;  /* 0x000000fd0d00780c */ /* 0x000fc80003f04070 */
[----:B------:R-:W-:-:S13]  /*0d90*/  ISETP.GT.U32.OR P0, PT, R12, 0xfd, P0 ;  /* 0x000000fd0c00780c */ /* 0x000fda0000704470 */
[----:B------:R-:W-:Y:S01]  /*0da0*/  @!P0 IMAD.MOV.U32 R9, RZ, RZ, RZ ;  /* 0x000000ffff098224 */ /* 0x000fe200078e00ff */
[----:B------:R-:W-:Y:S06]  /*0db0*/  @!P0 BRA `(.L_x_9) ;  /* 0x00000000005c8947 */ /* 0x000fec0003800000 */
[----:B------:R-:W-:Y:S02]  /*0dc0*/  FSETP.GTU.FTZ.AND P0, PT, |R0|, +INF , PT ;  /* 0x7f8000000000780b */ /* 0x000fe40003f1c200 */
[----:B------:R-:W-:-:S04]  /*0dd0*/  FSETP.GTU.FTZ.AND P1, PT, |R3|, +INF , PT ;  /* 0x7f8000000300780b */ /* 0x000fc80003f3c200 */
[----:B------:R-:W-:-:S13]  /*0de0*/  PLOP3.LUT P0, PT, P0, P1, PT, 0xf8, 0x8f ;  /* 0x00000000008f781c */ /* 0x000fda0000703f70 */
[----:B------:R-:W-:Y:S05]  /*0df0*/  @P0 BRA `(.L_x_10) ;  /* 0x00000004004c0947 */ /* 0x000fea0003800000 */
[----:B------:R-:W-:-:S13]  /*0e00*/  LOP3.LUT P0, RZ, R3, 0x7fffffff, R0, 0xc8, !PT ;  /* 0x7fffffff03ff7812 */ /* 0x000fda000780c800 */
[----:B------:R-:W-:Y:S05]  /*0e10*/  @!P0 BRA `(.L_x_11) ;  /* 0x00000004003c8947 */ /* 0x000fea0003800000 */
[C---:B------:R-:W-:Y:S02]  /*0e20*/  FSETP.NEU.FTZ.AND P2, PT, |R0|.reuse, +INF , PT ;  /* 0x7f8000000000780b */ /* 0x040fe40003f5d200 */
[----:B------:R-:W-:Y:S02]  /*0e30*/  FSETP.NEU.FTZ.AND P1, PT, |R3|, +INF , PT ;  /* 0x7f8000000300780b */ /* 0x000fe40003f3d200 */
[----:B------:R-:W-:-:S11]  /*0e40*/  FSETP.NEU.FTZ.AND P0, PT, |R0|, +INF , PT ;  /* 0x7f8000000000780b */ /* 0x000fd60003f1d200 */
[----:B------:R-:W-:Y:S05]  /*0e50*/  @!P1 BRA !P2, `(.L_x_11) ;  /* 0x00000004002c9947 */ /* 0x000fea0005000000 */
[----:B------:R-:W-:-:S04]  /*0e60*/  LOP3.LUT P2, RZ, R0, 0x7fffffff, RZ, 0xc0, !PT ;  /* 0x7fffffff00ff7812 */ /* 0x000fc8000784c0ff */
[----:B------:R-:W-:-:S13]  /*0e70*/  PLOP3.LUT P1, PT, P1, P2, PT, 0x2f, 0xf2 ;  /* 0x0000000000f2781c */ /* 0x000fda0000f24577 */
[----:B------:R-:W-:Y:S05]  /*0e80*/  @P1 BRA `(.L_x_12) ;  /* 0x0000000400181947 */ /* 0x000fea0003800000 */
[----:B------:R-:W-:-:S04]  /*0e90*/  LOP3.LUT P1, RZ, R3, 0x7fffffff, RZ, 0xc0, !PT ;  /* 0x7fffffff03ff7812 */ /* 0x000fc8000782c0ff */
[----:B------:R-:W-:-:S13]  /*0ea0*/  PLOP3.LUT P0, PT, P0, P1, PT, 0x2f, 0xf2 ;  /* 0x0000000000f2781c */ /* 0x000fda0000702577 */
[----:B------:R-:W-:Y:S05]  /*0eb0*/  @P0 BRA `(.L_x_13) ;  /* 0x0000000400000947 */ /* 0x000fea0003800000 */
[----:B------:R-:W-:Y:S02]  /*0ec0*/  ISETP.GE.AND P0, PT, R12, RZ, PT ;  /* 0x000000ff0c00720c */ /* 0x000fe40003f06270 */
[----:B------:R-:W-:-:S11]  /*0ed0*/  ISETP.GE.AND P1, PT, R13, RZ, PT ;  /* 0x000000ff0d00720c */ /* 0x000fd60003f26270 */
[----:B------:R-:W-:Y:S02]  /*0ee0*/  @P0 IMAD.MOV.U32 R9, RZ, RZ, RZ ;  /* 0x000000ffff090224 */ /* 0x000fe400078e00ff */
[----:B------:R-:W-:Y:S01]  /*0ef0*/  @!P0 FFMA R0, R0, 1.84467440737095516160e+19, RZ ;  /* 0x5f80000000008823 */ /* 0x000fe200000000ff */
[----:B------:R-:W-:Y:S02]  /*0f00*/  @!P0 IMAD.MOV.U32 R9, RZ, RZ, -0x40 ;  /* 0xffffffc0ff098424 */ /* 0x000fe400078e00ff */
[----:B------:R-:W-:-:S03]  /*0f10*/  @!P1 FFMA R3, R3, 1.84467440737095516160e+19, RZ ;  /* 0x5f80000003039823 */ /* 0x000fc600000000ff */
[----:B------:R-:W-:-:S07]  /*0f20*/  @!P1 IADD3 R9, PT, PT, R9, 0x40, RZ ;  /* 0x0000004009099810 */ /* 0x000fce0007ffe0ff */
.L_x_9:
[----:B------:R-:W-:Y:S01]  /*0f30*/  LEA R12, R11, 0xc0800000, 0x17 ;  /* 0xc08000000b0c7811 */ /* 0x000fe200078eb8ff */
[----:B------:R-:W-:Y:S04]  /*0f40*/  BSSY.RECONVERGENT B2, `(.L_x_14) ;  /* 0x0000036000027945 */ /* 0x000fe80003800200 */
[----:B------:R-:W-:Y:S02]  /*0f50*/  IMAD.IADD R12, R3, 0x1, -R12 ;  /* 0x00000001030c7824 */ /* 0x000fe400078e0a0c */
[----:B------:R-:W-:Y:S02]  /*0f60*/  VIADD R3, R14, 0xffffff81 ;  /* 0xffffff810e037836 */ /* 0x000fe40000000000 */
[----:B------:R0:W1:Y:S01]  /*0f70*/  MUFU.RCP R13, R12 ;  /* 0x0000000c000d7308 */ /* 0x0000620000001000 */
[----:B------:R-:W-:Y:S01]  /*0f80*/  FADD.FTZ R15, -R12, -RZ ;  /* 0x800000ff0c0f7221 */ /* 0x000fe20000010100 */
[C---:B------:R-:W-:Y:S01]  /*0f90*/  IMAD R0, R3.reuse, -0x800000, R0 ;  /* 0xff80000003007824 */ /* 0x040fe200078e0200 */
[----:B0-----:R-:W-:-:S05]  /*0fa0*/  IADD3 R12, PT, PT, R3, 0x7f, -R11 ;  /* 0x0000007f030c7810 */ /* 0x001fca0007ffe80b */
[----:B------:R-:W-:Y:S02]  /*0fb0*/  IMAD.IADD R12, R12, 0x1, R9 ;  /* 0x000000010c0c7824 */ /* 0x000fe400078e0209 */
[----:B-1----:R-:W-:-:S04]  /*0fc0*/  FFMA R14, R13, R15, 1 ;  /* 0x3f8000000d0e7423 */ /* 0x002fc8000000000f */
[----:B------:R-:W-:-:S04]  /*0fd0*/  FFMA R16, R13, R14, R13 ;  /* 0x0000000e0d107223 */ /* 0x000fc8000000000d */
[----:B------:R-:W-:-:S04]  /*0fe0*/  FFMA R13, R0, R16, RZ ;  /* 0x00000010000d7223 */ /* 0x000fc800000000ff */
[----:B------:R-:W-:-:S04]  /*0ff0*/  FFMA R14, R15, R13, R0 ;  /* 0x0000000d0f0e7223 */ /* 0x000fc80000000000 */
[----:B------:R-:W-:-:S04]  /*1000*/  FFMA R13, R16, R14, R13 ;  /* 0x0000000e100d7223 */ /* 0x000fc8000000000d */
[----:B------:R-:W-:-:S04]  /*1010*/  FFMA R14, R15, R13, R0 ;  /* 0x0000000d0f0e7223 */ /* 0x000fc80000000000 */
[----:B------:R-:W-:-:S05]  /*1020*/  FFMA R0, R16, R14, R13 ;  /* 0x0000000e10007223 */ /* 0x000fca000000000d */
[----:B------:R-:W-:-:S04]  /*1030*/  SHF.R.U32.HI R3, RZ, 0x17, R0 ;  /* 0x00000017ff037819 */ /* 0x000fc80000011600 */
[----:B------:R-:W-:-:S04]  /*1040*/  LOP3.LUT R3, R3, 0xff, RZ, 0xc0, !PT ;  /* 0x000000ff03037812 */ /* 0x000fc800078ec0ff */
[----:B------:R-:W-:-:S05]  /*1050*/  IADD3 R11, PT, PT, R3, R12, RZ ;  /* 0x0000000c030b7210 */ /* 0x000fca0007ffe0ff */
[----:B------:R-:W-:-:S05]  /*1060*/  VIADD R3, R11, 0xffffffff ;  /* 0xffffffff0b037836 */ /* 0x000fca0000000000 */
[----:B------:R-:W-:-:S13]  /*1070*/  ISETP.GE.U32.AND P0, PT, R3, 0xfe, PT ;  /* 0x000000fe0300780c */ /* 0x000fda0003f06070 */
[----:B------:R-:W-:Y:S05]  /*1080*/  @!P0 BRA `(.L_x_15) ;  /* 0x0000000000808947 */ /* 0x000fea0003800000 */
[----:B------:R-:W-:-:S13]  /*1090*/  ISETP.GT.AND P0, PT, R11, 0xfe, PT ;  /* 0x000000fe0b00780c */ /* 0x000fda0003f04270 */
[----:B------:R-:W-:Y:S05]  /*10a0*/  @P0 BRA `(.L_x_16) ;  /* 0x00000000006c0947 */ /* 0x000fea0003800000 */
[----:B------:R-:W-:-:S13]  /*10b0*/  ISETP.GE.AND P0, PT, R11, 0x1, PT ;  /* 0x000000010b00780c */ /* 0x000fda0003f06270 */
[----:B------:R-:W-:Y:S05]  /*10c0*/  @P0 BRA `(.L_x_17) ;  /* 0x0000000000740947 */ /* 0x000fea0003800000 */
[----:B------:R-:W-:Y:S02]  /*10d0*/  ISETP.GE.AND P0, PT, R11, -0x18, PT ;  /* 0xffffffe80b00780c */ /* 0x000fe40003f06270 */
[----:B------:R-:W-:-:S11]  /*10e0*/  LOP3.LUT R0, R0, 0x80000000, RZ, 0xc0, !PT ;  /* 0x8000000000007812 */ /* 0x000fd600078ec0ff */
[----:B------:R-:W-:Y:S05]  /*10f0*/  @!P0 BRA `(.L_x_17) ;  /* 0x0000000000688947 */ /* 0x000fea0003800000 */
[CCC-:B------:R-:W-:Y:S01]  /*1100*/  FFMA.RZ R3, R16.reuse, R14.reuse, R13.reuse ;  /* 0x0000000e10037223 */ /* 0x1c0fe2000000c00d */
[CCC-:B------:R-:W-:Y:S01]  /*1110*/  FFMA.RM R12, R16.reuse, R14.reuse, R13.reuse ;  /* 0x0000000e100c7223 */ /* 0x1c0fe2000000400d */
[C---:B------:R-:W-:Y:S02]  /*1120*/  ISETP.NE.AND P2, PT, R11.reuse, RZ, PT ;  /* 0x000000ff0b00720c */ /* 0x040fe40003f45270 */
[----:B------:R-:W-:Y:S02]  /*1130*/  ISETP.NE.AND P1, PT, R11, RZ, PT ;  /* 0x000000ff0b00720c */ /* 0x000fe40003f25270 */
[----:B------:R-:W-:Y:S01]  /*1140*/  LOP3.LUT R9, R3, 0x7fffff, RZ, 0xc0, !PT ;  /* 0x007fffff03097812 */ /* 0x000fe200078ec0ff */
[----:B------:R-:W-:Y:S01]  /*1150*/  FFMA.RP R3, R16, R14, R13 ;  /* 0x0000000e10037223 */ /* 0x000fe2000000800d */
[----:B------:R-:W-:Y:S02]  /*1160*/  VIADD R14, R11, 0x20 ;  /* 0x000000200b0e7836 */ /* 0x000fe40000000000 */
[----:B------:R-:W-:Y:S01]  /*1170*/  LOP3.LUT R9, R9, 0x800000, RZ, 0xfc, !PT ;  /* 0x0080000009097812 */ /* 0x000fe200078efcff */
[----:B------:R-:W-:Y:S01]  /*1180*/  IMAD.MOV R11, RZ, RZ, -R11 ;  /* 0x000000ffff0b7224 */ /* 0x000fe200078e0a0b */
[----:B------:R-:W-:-:S02]  /*1190*/  FSETP.NEU.FTZ.AND P0, PT, R3, R12, PT ;  /* 0x0000000c0300720b */ /* 0x000fc40003f1d000 */
[----:B------:R-:W-:Y:S02]  /*11a0*/  SHF.L.U32 R14, R9, R14, RZ ;  /* 0x0000000e090e7219 */ /* 0x000fe400000006ff */
[----:B------:R-:W-:Y:S02]  /*11b0*/  SEL R12, R11, RZ, P2 ;  /* 0x000000ff0b0c7207 */ /* 0x000fe40001000000 */
[----:B------:R-:W-:Y:S02]  /*11c0*/  ISETP.NE.AND P1, PT, R14, RZ, P1 ;  /* 0x000000ff0e00720c */ /* 0x000fe40000f25270 */
[----:B------:R-:W-:Y:S02]  /*11d0*/  SHF.R.U32.HI R12, RZ, R12, R9 ;  /* 0x0000000cff0c7219 */ /* 0x000fe40000011609 */
[----:B------:R-:W-:Y:S02]  /*11e0*/  PLOP3.LUT P0, PT, P0, P1, PT, 0xf8, 0x8f ;  /* 0x00000000008f781c */ /* 0x000fe40000703f70 */
[----:B------:R-:W-:-:S02]  /*11f0*/  SHF.R.U32.HI R14, RZ, 0x1, R12 ;  /* 0x00000001ff0e7819 */ /* 0x000fc4000001160c */
[----:B------:R-:W-:-:S04]  /*1200*/  SEL R3, RZ, 0x1, !P0 ;  /* 0x00000001ff037807 */ /* 0x000fc80004000000 */
[----:B------:R-:W-:-:S04]  /*1210*/  LOP3.LUT R3, R3, 0x1, R14, 0xf8, !PT ;  /* 0x0000000103037812 */ /* 0x000fc800078ef80e */
[----:B------:R-:W-:-:S04]  /*1220*/  LOP3.LUT R3, R3, R12, RZ, 0xc0, !PT ;  /* 0x0000000c03037212 */ /* 0x000fc800078ec0ff */
[----:B------:R-:W-:-:S04]  /*1230*/  IADD3 R3, PT, PT, R14, R3, RZ ;  /* 0x000000030e037210 */ /* 0x000fc80007ffe0ff */
[----:B------:R-:W-:Y:S01]  /*1240*/  LOP3.LUT R0, R3, R0, RZ, 0xfc, !PT ;  /* 0x0000000003007212 */ /* 0x000fe200078efcff */
[----:B------:R-:W-:Y:S06]  /*1250*/  BRA `(.L_x_17) ;  /* 0x0000000000107947 */ /* 0x000fec0003800000 */
.L_x_16:
[----:B------:R-:W-:-:S04]  /*1260*/  LOP3.LUT R0, R0, 0x80000000, RZ, 0xc0, !PT ;  /* 0x8000000000007812 */ /* 0x000fc800078ec0ff */
[----:B------:R-:W-:Y:S01]  /*1270*/  LOP3.LUT R0, R0, 0x7f800000, RZ, 0xfc, !PT ;  /* 0x7f80000000007812 */ /* 0x000fe200078efcff */
[----:B------:R-:W-:Y:S06]  /*1280*/  BRA `(.L_x_17) ;  /* 0x0000000000047947 */ /* 0x000fec0003800000 */
.L_x_15:
[----:B------:R-:W-:-:S07]  /*1290*/  IMAD R0, R12, 0x800000, R0 ;  /* 0x008000000c007824 */ /* 0x000fce00078e0200 */
.L_x_17:
[----:B------:R-:W-:Y:S05]  /*12a0*/  BSYNC.RECONVERGENT B2 ;  /* 0x0000000000027941 */ /* 0x000fea0003800200 */
.L_x_14:
[----:B------:R-:W-:Y:S05]  /*12b0*/  BRA `(.L_x_18) ;  /* 0x0000000000207947 */ /* 0x000fea0003800000 */
.L_x_13:
[----:B------:R-:W-:-:S04]  /*12c0*/  LOP3.LUT R0, R3, 0x80000000, R0, 0x48, !PT ;  /* 0x8000000003007812 */ /* 0x000fc800078e4800 */
[----:B------:R-:W-:Y:S01]  /*12d0*/  LOP3.LUT R0, R0, 0x7f800000, RZ, 0xfc, !PT ;  /* 0x7f80000000007812 */ /* 0x000fe200078efcff */
[----:B------:R-:W-:Y:S06]  /*12e0*/  BRA `(.L_x_18) ;  /* 0x0000000000147947 */ /* 0x000fec0003800000 */
.L_x_12:
[----:B------:R-:W-:Y:S01]  /*12f0*/  LOP3.LUT R0, R3, 0x80000000, R0, 0x48, !PT ;  /* 0x8000000003007812 */ /* 0x000fe200078e4800 */
[----:B------:R-:W-:Y:S06]  /*1300*/  BRA `(.L_x_18) ;  /* 0x00000000000c7947 */ /* 0x000fec0003800000 */
.L_x_11:
[----:B------:R-:W0:Y:S01]  /*1310*/  MUFU.RSQ R0, -QNAN ;  /* 0xffc0000000007908 */ /* 0x000e220000001400 */
[----:B------:R-:W-:Y:S05]  /*1320*/  BRA `(.L_x_18) ;  /* 0x0000000000047947 */ /* 0x000fea0003800000 */
.L_x_10:
[----:B------:R-:W-:-:S07]  /*1330*/  FADD.FTZ R0, R0, R3 ;  /* 0x0000000300007221 */ /* 0x000fce0000010000 */
.L_x_18:
[----:B------:R-:W-:Y:S05]  /*1340*/  BSYNC.RECONVERGENT B1 ;  /* 0x0000000000017941 */ /* 0x000fea0003800200 */
.L_x_8:
[----:B------:R-:W-:-:S04]  /*1350*/  IMAD.MOV.U32 R11, RZ, RZ, 0x0 ;  /* 0x00000000ff0b7424 */ /* 0x000fc800078e00ff */
[----:B0-----:R-:W-:Y:S05]  /*1360*/  RET.REL.NODEC R10 `(add) ;  /* 0xffffffec0a247950 */ /* 0x001fea0003c3ffff */
.L_x_19:
[----:B------:R-:W-:-:S00]  /*1370*/  BRA `(.L_x_19) ;  /* 0xfffffffc00fc7947 */ /* 0x000fc0000383ffff */
[----:B------:R-:W-:-:S00]  /*1380*/  NOP ;  /* 0x0000000000007918 */ /* 0x000fc00000000000 */
[----:B------:R-:W-:-:S00]  /*1390*/  NOP ;  /* 0x0000000000007918 */ /* 0x000fc00000000000 */
[----:B------:R-:W-:-:S00]  /*13a0*/  NOP ;  /* 0x0000000000007918 */ /* 0x000fc00000000000 */
[----:B------:R-:W-:-:S00]  /*13b0*/  NOP ;  /* 0x0000000000007918 */ /* 0x000fc00000000000 */
[----:B------:R-:W-:-:S00]  /*13c0*/  NOP ;  /* 0x0000000000007918 */ /* 0x000fc00000000000 */
[----:B------:R-:W-:-:S00]  /*13d0*/  NOP ;  /* 0x0000000000007918 */ /* 0x000fc00000000000 */
[----:B------:R-:W-:-:S00]  /*13e0*/  NOP ;  /* 0x0000000000007918 */ /* 0x000fc00000000000 */
[----:B------:R-:W-:-:S00]  /*13f0*/  NOP ;  /* 0x0000000000007918 */ /* 0x000fc00000000000 */
.L_x_20:


//--------------------- .nv.shared.reserved.0     --------------------------
	.section	.nv.shared.reserved.0,"aw",@nobits
	.weak		__nv_reservedSMEM_offset_0_alias
	.size		__nv_reservedSMEM_offset_0_alias, 0, 64
	.other		__nv_reservedSMEM_offset_0_alias,@"STO_CUDA_RESERVED_SHARED STV_DEFAULT"
__nv_reservedSMEM_offset_0_alias:
	.zero		0
	.zero		64


//--------------------- .nv.constant0.add         --------------------------
	.section	.nv.constant0.add,"a",@progbits
	.sectionflags	@""
	.align	4
.nv.constant0.add:
	.zero		956


//--------------------- SYMBOLS --------------------------

	.type		.nv.reservedSmem.offset0,@object
	.size		.nv.reservedSmem.offset0,0x4
